//
// Generated by NVIDIA NVVM Compiler
//
// Compiler Build ID: CL-36424714
// Cuda compilation tools, release 13.0, V13.0.88
// Based on NVVM 20.0.0
//

.version 9.0
.target sm_100
.address_size 64

	// .globl	_Z4ftcsiiifPf

.visible .entry _Z4ftcsiiifPf(
	.param .u32 _Z4ftcsiiifPf_param_0,
	.param .u32 _Z4ftcsiiifPf_param_1,
	.param .u32 _Z4ftcsiiifPf_param_2,
	.param .f32 _Z4ftcsiiifPf_param_3,
	.param .u64 .ptr .align 1 _Z4ftcsiiifPf_param_4
)
{
	.reg .b32 	%r<7>;
	.reg .b32 	%f<11>;
	.reg .b64 	%rd<7>;

	ld.param.u32 	%r1, [_Z4ftcsiiifPf_param_1];
	ld.param.u32 	%r2, [_Z4ftcsiiifPf_param_2];
	ld.param.f32 	%f1, [_Z4ftcsiiifPf_param_3];
	ld.param.u64 	%rd1, [_Z4ftcsiiifPf_param_4];
	cvta.to.global.u64 	%rd2, %rd1;
	mov.u32 	%r3, %tid.x;
	add.s32 	%r4, %r1, %r3;
	mul.wide.s32 	%rd3, %r4, 4;
	add.s64 	%rd4, %rd2, %rd3;
	ld.global.f32 	%f2, [%rd4+-4];
	add.f32 	%f3, %f1, %f1;
	mov.f32 	%f4, 0f3F800000;
	sub.f32 	%f5, %f4, %f3;
	ld.global.f32 	%f6, [%rd4];
	mul.f32 	%f7, %f5, %f6;
	fma.rn.f32 	%f8, %f1, %f2, %f7;
	ld.global.f32 	%f9, [%rd4+4];
	fma.rn.f32 	%f10, %f1, %f9, %f8;
	sub.s32 	%r5, %r2, %r1;
	add.s32 	%r6, %r5, 3;
	mul.wide.s32 	%rd5, %r6, 4;
	add.s64 	%rd6, %rd4, %rd5;
	st.global.f32 	[%rd6], %f10;
	ret;

}


// ===== COMPILED SASS (sm_100) =====

	.target	sm_100

	.elftype	@"ET_EXEC"


//--------------------- .note.nv.tkinfo           --------------------------
	.section	.note.nv.tkinfo,"",@"SHT_NOTE"
	.sectionflags	@"SHF_NOTE_NV_TKINFO"
	.tkinfo
        /*0018*/ 	.word	0x00000002
        /*0030*/ 	.string	""
        /*0030*/ 	.string	"ptxas"
        /*0030*/ 	.string	"Cuda compilation tools, release 13.0, V13.0.88"
        /*0030*/ 	.string	"Build cuda_13.0.r13.0/compiler.36424714_0"
        /*0030*/ 	.string	"-arch sm_100 -m 64 "



//--------------------- .note.nv.cuinfo           --------------------------
	.section	.note.nv.cuinfo,"",@"SHT_NOTE"
	.sectionflags	@"SHF_NOTE_NV_CUINFO"
        /*0018*/ 	.short	0x0002
        /*001a*/ 	.short	0x0064
        /*001c*/ 	.short	0x0082
	.zero		2


//--------------------- .nv.info                  --------------------------
	.section	.nv.info,"",@"SHT_CUDA_INFO"
	.align	4


	//----- nvinfo : EIATTR_REGCOUNT
	.align		4
        /*0000*/ 	.byte	0x04, 0x2f
        /*0002*/ 	.short	(.L_1 - .L_0)
	.align		4
.L_0:
        /*0004*/ 	.word	index@(_Z4ftcsiiifPf)
        /*0008*/ 	.word	0x0000000e


	//----- nvinfo : EIATTR_FRAME_SIZE
	.align		4
.L_1:
        /*000c*/ 	.byte	0x04, 0x11
        /*000e*/ 	.short	(.L_3 - .L_2)
	.align		4
.L_2:
        /*0010*/ 	.word	index@(_Z4ftcsiiifPf)
        /*0014*/ 	.word	0x00000000


	//----- nvinfo : EIATTR_MIN_STACK_SIZE
	.align		4
.L_3:
        /*0018*/ 	.byte	0x04, 0x12
        /*001a*/ 	.short	(.L_5 - .L_4)
	.align		4
.L_4:
        /*001c*/ 	.word	index@(_Z4ftcsiiifPf)
        /*0020*/ 	.word	0x00000000
.L_5:


//--------------------- .nv.compat                --------------------------
	.section	.nv.compat,"",@"SHT_CUDA_COMPAT_INFO"
	.align	4
        /*0000*/ 	.byte	0x02, 0x09, 0x00, 0x00, 0x02, 0x02, 0x01, 0x00, 0x02, 0x05, 0x05, 0x00, 0x03, 0x07, 0x01, 0x01
        /*0010*/ 	.byte	0x02, 0x03, 0x00, 0x00, 0x02, 0x06, 0x01, 0x00, 0x04, 0x0b, 0x08, 0x00, 0x09, 0x00, 0x00, 0x00
        /*0020*/ 	.byte	0x00, 0x00, 0x00, 0x00


//--------------------- .nv.info._Z4ftcsiiifPf    --------------------------
	.section	.nv.info._Z4ftcsiiifPf,"",@"SHT_CUDA_INFO"
	.sectionflags	@""
	.align	4


	//----- nvinfo : EIATTR_CUDA_API_VERSION
	.align		4
        /*0000*/ 	.byte	0x04, 0x37
        /*0002*/ 	.short	(.L_7 - .L_6)
.L_6:
        /*0004*/ 	.word	0x00000082


	//----- nvinfo : EIATTR_KPARAM_INFO
	.align		4
.L_7:
        /*0008*/ 	.byte	0x04, 0x17
        /*000a*/ 	.short	(.L_9 - .L_8)
.L_8:
        /*000c*/ 	.word	0x00000000
        /*0010*/ 	.short	0x0004
        /*0012*/ 	.short	0x0010
        /*0014*/ 	.byte	0x00, 0xf5, 0x21, 0x00


	//----- nvinfo : EIATTR_KPARAM_INFO
	.align		4
.L_9:
        /*0018*/ 	.byte	0x04, 0x17
        /*001a*/ 	.short	(.L_11 - .L_10)
.L_10:
        /*001c*/ 	.word	0x00000000
        /*0020*/ 	.short	0x0003
        /*0022*/ 	.short	0x000c
        /*0024*/ 	.byte	0x00, 0xf0, 0x11, 0x00


	//----- nvinfo : EIATTR_KPARAM_INFO
	.align		4
.L_11:
        /*0028*/ 	.byte	0x04, 0x17
        /*002a*/ 	.short	(.L_13 - .L_12)
.L_12:
        /*002c*/ 	.word	0x00000000
        /*0030*/ 	.short	0x0002
        /*0032*/ 	.short	0x0008
        /*0034*/ 	.byte	0x00, 0xf0, 0x11, 0x00


	//----- nvinfo : EIATTR_KPARAM_INFO
	.align		4
.L_13:
        /*0038*/ 	.byte	0x04, 0x17
        /*003a*/ 	.short	(.L_15 - .L_14)
.L_14:
        /*003c*/ 	.word	0x00000000
        /*0040*/ 	.short	0x0001
        /*0042*/ 	.short	0x0004
        /*0044*/ 	.byte	0x00, 0xf0, 0x11, 0x00


	//----- nvinfo : EIATTR_KPARAM_INFO
	.align		4
.L_15:
        /*0048*/ 	.byte	0x04, 0x17
        /*004a*/ 	.short	(.L_17 - .L_16)
.L_16:
        /*004c*/ 	.word	0x00000000
        /*0050*/ 	.short	0x0000
        /*0052*/ 	.short	0x0000
        /*0054*/ 	.byte	0x00, 0xf0, 0x11, 0x00


	//----- nvinfo : EIATTR_SPARSE_MMA_MASK
	.align		4
.L_17:
        /*0058*/ 	.byte	0x03, 0x50
        /*005a*/ 	.short	0x0000


	//----- nvinfo : EIATTR_MAXREG_COUNT
	.align		4
        /*005c*/ 	.byte	0x03, 0x1b
        /*005e*/ 	.short	0x00ff


	//----- nvinfo : EIATTR_MERCURY_ISA_VERSION
	.align		4
        /*0060*/ 	.byte	0x03, 0x5f
        /*0062*/ 	.short	0x0101


	//----- nvinfo : EIATTR_VRC_CTA_INIT_COUNT
	.align		4
        /*0064*/ 	.byte	0x02, 0x4a
	.zero		1
	.zero		1


	//----- nvinfo : EIATTR_EXIT_INSTR_OFFSETS
	.align		4
        /*0068*/ 	.byte	0x04, 0x1c
        /*006a*/ 	.short	(.L_19 - .L_18)


	//   ....[0]....
.L_18:
        /*006c*/ 	.word	0x00000130


	//----- nvinfo : EIATTR_CBANK_PARAM_SIZE
	.align		4
.L_19:
        /*0070*/ 	.byte	0x03, 0x19
        /*0072*/ 	.short	0x0018


	//----- nvinfo : EIATTR_PARAM_CBANK
	.align		4
        /*0074*/ 	.byte	0x04, 0x0a
        /*0076*/ 	.short	(.L_21 - .L_20)
	.align		4
.L_20:
        /*0078*/ 	.word	index@(.nv.constant0._Z4ftcsiiifPf)
        /*007c*/ 	.short	0x0380
        /*007e*/ 	.short	0x0018


	//----- nvinfo : EIATTR_SW_WAR
	.align		4
.L_21:
        /*0080*/ 	.byte	0x04, 0x36
        /*0082*/ 	.short	(.L_23 - .L_22)
.L_22:
        /*0084*/ 	.word	0x00000008
.L_23:


//--------------------- .nv.callgraph             --------------------------
	.section	.nv.callgraph,"",@"SHT_CUDA_CALLGRAPH"
	.align	4
	.sectionentsize	8
	.align		4
        /*0000*/ 	.word	0x00000000
	.align		4
        /*0004*/ 	.word	0xffffffff
	.align		4
        /*0008*/ 	.word	0x00000000
	.align		4
        /*000c*/ 	.word	0xfffffffe
	.align		4
        /*0010*/ 	.word	0x00000000
	.align		4
        /*0014*/ 	.word	0xfffffffd
	.align		4
        /*0018*/ 	.word	0x00000000
	.align		4
        /*001c*/ 	.word	0xfffffffc


//--------------------- .text._Z4ftcsiiifPf       --------------------------
	.section	.text._Z4ftcsiiifPf,"ax",@progbits
	.align	128
        .global         _Z4ftcsiiifPf
        .type           _Z4ftcsiiifPf,@function
        .size           _Z4ftcsiiifPf,(.L_x_1 - _Z4ftcsiiifPf)
        .other          _Z4ftcsiiifPf,@"STO_CUDA_ENTRY STV_DEFAULT"
_Z4ftcsiiifPf:
.text._Z4ftcsiiifPf:
[----:B------:R-:W-:Y:S01]  /*0000*/  LDC R1, c[0x0][0x37c] ;  /* 0x0000df00ff017b82 */ /* 0x000fe20000000800 */
[----:B------:R-:W0:Y:S07]  /*0010*/  S2R R5, SR_TID.X ;  /* 0x0000000000057919 */ /* 0x000e2e0000002100 */
[----:B------:R-:W0:Y:S01]  /*0020*/  LDC R9, c[0x0][0x384] ;  /* 0x0000e100ff097b82 */ /* 0x000e220000000800 */
[----:B------:R-:W1:Y:S07]  /*0030*/  LDCU.64 UR4, c[0x0][0x358] ;  /* 0x00006b00ff0477ac */ /* 0x000e6e0008000a00 */
[----:B------:R-:W2:Y:S08]  /*0040*/  LDC.64 R2, c[0x0][0x390] ;  /* 0x0000e400ff027b82 */ /* 0x000eb00000000a00 */
[----:B------:R-:W3:Y:S01]  /*0050*/  LDC.64 R10, c[0x0][0x388] ;  /* 0x0000e200ff0a7b82 */ /* 0x000ee20000000a00 */
[----:B0-----:R-:W-:-:S05]  /*0060*/  IADD3 R5, PT, PT, R5, R9, RZ ;  /* 0x0000000905057210 */ /* 0x001fca0007ffe0ff */
[----:B--2---:R-:W-:-:S05]  /*0070*/  IMAD.WIDE R2, R5, 0x4, R2 ;  /* 0x0000000405027825 */ /* 0x004fca00078e0202 */
[----:B-1----:R-:W2:Y:S04]  /*0080*/  LDG.E R5, desc[UR4][R2.64] ;  /* 0x0000000402057981 */ /* 0x002ea8000c1e1900 */
[----:B------:R-:W4:Y:S04]  /*0090*/  LDG.E R0, desc[UR4][R2.64+-0x4] ;  /* 0xfffffc0402007981 */ /* 0x000f28000c1e1900 */
[----:B------:R-:W5:Y:S01]  /*00a0*/  LDG.E R7, desc[UR4][R2.64+0x4] ;  /* 0x0000040402077981 */ /* 0x000f62000c1e1900 */
[----:B---3--:R-:W-:Y:S01]  /*00b0*/  FADD R4, R11, R11 ;  /* 0x0000000b0b047221 */ /* 0x008fe20000000000 */
[----:B------:R-:W-:-:S03]  /*00c0*/  IADD3 R9, PT, PT, -R9, 0x3, R10 ;  /* 0x0000000309097810 */ /* 0x000fc60007ffe10a */
[----:B------:R-:W-:-:S04]  /*00d0*/  FADD R4, -R4, 1 ;  /* 0x3f80000004047421 */ /* 0x000fc80000000100 */
[----:B--2---:R-:W-:-:S04]  /*00e0*/  FMUL R5, R4, R5 ;  /* 0x0000000504057220 */ /* 0x004fc80000400000 */
[----:B----4-:R-:W-:Y:S01]  /*00f0*/  FFMA R0, R0, R11, R5 ;  /* 0x0000000b00007223 */ /* 0x010fe20000000005 */
[----:B------:R-:W-:-:S04]  /*0100*/  IMAD.WIDE R4, R9, 0x4, R2 ;  /* 0x0000000409047825 */ /* 0x000fc800078e0202 */
[----:B-----5:R-:W-:-:S05]  /*0110*/  FFMA R7, R7, R11, R0 ;  /* 0x0000000b07077223 */ /* 0x020fca0000000000 */
[----:B------:R-:W-:Y:S01]  /*0120*/  STG.E desc[UR4][R4.64], R7 ;  /* 0x0000000704007986 */ /* 0x000fe2000c101904 */
[----:B------:R-:W-:Y:S05]  /*0130*/  EXIT ;  /* 0x000000000000794d */ /* 0x000fea0003800000 */
.L_x_0:
[----:B------:R-:W-:-:S00]  /*0140*/  BRA `(.L_x_0) ;  /* 0xfffffffc00fc7947 */ /* 0x000fc0000383ffff */
[----:B------:R-:W-:-:S00]  /*0150*/  NOP ;  /* 0x0000000000007918 */ /* 0x000fc00000000000 */
        /* <DEDUP_REMOVED lines=10> */
.L_x_1:


//--------------------- .nv.shared.reserved.0     --------------------------
	.section	.nv.shared.reserved.0,"aw",@nobits
	.weak		__nv_reservedSMEM_offset_0_alias
	.size		__nv_reservedSMEM_offset_0_alias, 0, 64
	.other		__nv_reservedSMEM_offset_0_alias,@"STO_CUDA_RESERVED_SHARED STV_DEFAULT"
__nv_reservedSMEM_offset_0_alias:
	.zero		0
	.zero		64


//--------------------- .nv.constant0._Z4ftcsiiifPf --------------------------
	.section	.nv.constant0._Z4ftcsiiifPf,"a",@progbits
	.sectionflags	@""
	.align	4
.nv.constant0._Z4ftcsiiifPf:
	.zero		920


//--------------------- SYMBOLS --------------------------

	.type		.nv.reservedSmem.offset0,@object
	.size		.nv.reservedSmem.offset0,0x4
